	.headerflags	@"EF_CUDA_TEXMODE_UNIFIED EF_CUDA_64BIT_ADDRESS EF_CUDA_SM89 EF_CUDA_VIRTUAL_SM(EF_CUDA_SM89)"
	.elftype	@"ET_EXEC"


//--------------------- .nv.info                  --------------------------
	.section	.nv.info,"",@"SHT_CUDA_INFO"
	.align	4


	//----- nvinfo : EIATTR_REGCOUNT
	.align		4
        /*0000*/ 	.byte	0x04, 0x2f
        /*0002*/ 	.short	(.L_1 - .L_0)
	.align		4
.L_0:
        /*0004*/ 	.word	index@(triton_per_fused_add_expand_mul_neg_pow_select_sum_unsqueeze_39)
        /*0008*/ 	.word	0x00000013


	//----- nvinfo : EIATTR_FRAME_SIZE
	.align		4
.L_1:
        /*000c*/ 	.byte	0x04, 0x11
        /*000e*/ 	.short	(.L_3 - .L_2)
	.align		4
.L_2:
        /*0010*/ 	.word	index@(triton_per_fused_add_expand_mul_neg_pow_select_sum_unsqueeze_39)
        /*0014*/ 	.word	0x00000000


	//----- nvinfo : EIATTR_MIN_STACK_SIZE
	.align		4
.L_3:
        /*0018*/ 	.byte	0x04, 0x12
        /*001a*/ 	.short	(.L_5 - .L_4)
	.align		4
.L_4:
        /*001c*/ 	.word	index@(triton_per_fused_add_expand_mul_neg_pow_select_sum_unsqueeze_39)
        /*0020*/ 	.word	0x00000000
.L_5:


//--------------------- .nv.info.triton_per_fused_add_expand_mul_neg_pow_select_sum_unsqueeze_39 --------------------------
	.section	.nv.info.triton_per_fused_add_expand_mul_neg_pow_select_sum_unsqueeze_39,"",@"SHT_CUDA_INFO"
	.sectionflags	@""
	.align	4


	//----- nvinfo : EIATTR_CUDA_API_VERSION
	.align		4
        /*0000*/ 	.byte	0x04, 0x37
        /*0002*/ 	.short	(.L_7 - .L_6)
.L_6:
        /*0004*/ 	.word	0x00000080


	//----- nvinfo : EIATTR_PARAM_CBANK
	.align		4
.L_7:
        /*0008*/ 	.byte	0x04, 0x0a
        /*000a*/ 	.short	(.L_9 - .L_8)
	.align		4
.L_8:
        /*000c*/ 	.word	index@(.nv.constant0.triton_per_fused_add_expand_mul_neg_pow_select_sum_unsqueeze_39)
        /*0010*/ 	.short	0x0160
        /*0012*/ 	.short	0x0030


	//----- nvinfo : EIATTR_CBANK_PARAM_SIZE
	.align		4
.L_9:
        /*0014*/ 	.byte	0x03, 0x19
        /*0016*/ 	.short	0x0030


	//----- nvinfo : EIATTR_KPARAM_INFO
	.align		4
        /*0018*/ 	.byte	0x04, 0x17
        /*001a*/ 	.short	(.L_11 - .L_10)
.L_10:
        /*001c*/ 	.word	0x00000000
        /*0020*/ 	.short	0x0005
        /*0022*/ 	.short	0x0028
        /*0024*/ 	.byte	0x00, 0xf4, 0x21, 0x00


	//----- nvinfo : EIATTR_KPARAM_INFO
	.align		4
.L_11:
        /*0028*/ 	.byte	0x04, 0x17
        /*002a*/ 	.short	(.L_13 - .L_12)
.L_12:
        /*002c*/ 	.word	0x00000000
        /*0030*/ 	.short	0x0004
        /*0032*/ 	.short	0x0020
        /*0034*/ 	.byte	0x00, 0xf0, 0x11, 0x00


	//----- nvinfo : EIATTR_KPARAM_INFO
	.align		4
.L_13:
        /*0038*/ 	.byte	0x04, 0x17
        /*003a*/ 	.short	(.L_15 - .L_14)
.L_14:
        /*003c*/ 	.word	0x00000000
        /*0040*/ 	.short	0x0003
        /*0042*/ 	.short	0x0018
        /*0044*/ 	.byte	0x00, 0xf4, 0x21, 0x00


	//----- nvinfo : EIATTR_KPARAM_INFO
	.align		4
.L_15:
        /*0048*/ 	.byte	0x04, 0x17
        /*004a*/ 	.short	(.L_17 - .L_16)
.L_16:
        /*004c*/ 	.word	0x00000000
        /*0050*/ 	.short	0x0002
        /*0052*/ 	.short	0x0010
        /*0054*/ 	.byte	0x00, 0xf4, 0x21, 0x00


	//----- nvinfo : EIATTR_KPARAM_INFO
	.align		4
.L_17:
        /*0058*/ 	.byte	0x04, 0x17
        /*005a*/ 	.short	(.L_19 - .L_18)
.L_18:
        /*005c*/ 	.word	0x00000000
        /*0060*/ 	.short	0x0001
        /*0062*/ 	.short	0x0008
        /*0064*/ 	.byte	0x00, 0xf4, 0x21, 0x00


	//----- nvinfo : EIATTR_KPARAM_INFO
	.align		4
.L_19:
        /*0068*/ 	.byte	0x04, 0x17
        /*006a*/ 	.short	(.L_21 - .L_20)
.L_20:
        /*006c*/ 	.word	0x00000000
        /*0070*/ 	.short	0x0000
        /*0072*/ 	.short	0x0000
        /*0074*/ 	.byte	0x00, 0xf4, 0x21, 0x00


	//----- nvinfo : EIATTR_MAXREG_COUNT
	.align		4
.L_21:
        /*0078*/ 	.byte	0x03, 0x1b
        /*007a*/ 	.short	0x00ff


	//----- nvinfo : EIATTR_COOP_GROUP_MASK_REGIDS
	.align		4
        /*007c*/ 	.byte	0x04, 0x29
        /*007e*/ 	.short	(.L_23 - .L_22)


	//   ....[0]....
.L_22:
        /*0080*/ 	.word	0xffffffff


	//   ....[1]....
        /*0084*/ 	.word	0xffffffff


	//   ....[2]....
        /*0088*/ 	.word	0xffffffff


	//   ....[3]....
        /*008c*/ 	.word	0xffffffff


	//   ....[4]....
        /*0090*/ 	.word	0xffffffff


	//   ....[5]....
        /*0094*/ 	.word	0xffffffff


	//----- nvinfo : EIATTR_COOP_GROUP_INSTR_OFFSETS
	.align		4
.L_23:
        /*0098*/ 	.byte	0x04, 0x28
        /*009a*/ 	.short	(.L_25 - .L_24)


	//   ....[0]....
.L_24:
        /*009c*/ 	.word	0x00000110


	//   ....[1]....
        /*00a0*/ 	.word	0x00000130


	//   ....[2]....
        /*00a4*/ 	.word	0x00000150


	//   ....[3]....
        /*00a8*/ 	.word	0x00000170


	//   ....[4]....
        /*00ac*/ 	.word	0x00000190


	//   ....[5]....
        /*00b0*/ 	.word	0x00000230


	//----- nvinfo : EIATTR_EXIT_INSTR_OFFSETS
	.align		4
.L_25:
        /*00b4*/ 	.byte	0x04, 0x1c
        /*00b6*/ 	.short	(.L_27 - .L_26)


	//   ....[0]....
.L_26:
        /*00b8*/ 	.word	0x00000300


	//----- nvinfo : EIATTR_REQNTID
	.align		4
.L_27:
        /*00bc*/ 	.byte	0x04, 0x10
        /*00be*/ 	.short	(.L_29 - .L_28)
.L_28:
        /*00c0*/ 	.word	0x00000040
        /*00c4*/ 	.word	0x00000001
        /*00c8*/ 	.word	0x00000001
.L_29:


//--------------------- .nv.callgraph             --------------------------
	.section	.nv.callgraph,"",@"SHT_CUDA_CALLGRAPH"
	.align	4
	.sectionentsize	8
	.align		4
        /*0000*/ 	.word	0x00000000
	.align		4
        /*0004*/ 	.word	0xffffffff
	.align		4
        /*0008*/ 	.word	0x00000000
	.align		4
        /*000c*/ 	.word	0xfffffffe
	.align		4
        /*0010*/ 	.word	0x00000000
	.align		4
        /*0014*/ 	.word	0xfffffffd
	.align		4
        /*0018*/ 	.word	0x00000000
	.align		4
        /*001c*/ 	.word	0xfffffffc


//--------------------- .nv.rel.action            --------------------------
	.section	.nv.rel.action,"",@"SHT_CUDA_RELOCINFO"
	.align	8
	.sectionentsize	8
        /*0000*/ 	.byte	0x73, 0x00, 0x00, 0x00, 0x00, 0x00, 0x00, 0x00, 0x00, 0x00, 0x00, 0x11, 0x25, 0x00, 0x05, 0x36


//--------------------- .nv.constant0.triton_per_fused_add_expand_mul_neg_pow_select_sum_unsqueeze_39 --------------------------
	.section	.nv.constant0.triton_per_fused_add_expand_mul_neg_pow_select_sum_unsqueeze_39,"a",@progbits
	.sectionflags	@""
	.align	4
.nv.constant0.triton_per_fused_add_expand_mul_neg_pow_select_sum_unsqueeze_39:
	.zero		400


//--------------------- .text.triton_per_fused_add_expand_mul_neg_pow_select_sum_unsqueeze_39 --------------------------
	.section	.text.triton_per_fused_add_expand_mul_neg_pow_select_sum_unsqueeze_39,"ax",@progbits
	.sectionflags	@"SHF_BARRIERS=1"
	.sectioninfo	@"SHI_REGISTERS=19"
	.align	128
        .global         triton_per_fused_add_expand_mul_neg_pow_select_sum_unsqueeze_39
        .type           triton_per_fused_add_expand_mul_neg_pow_select_sum_unsqueeze_39,@function
        .size           triton_per_fused_add_expand_mul_neg_pow_select_sum_unsqueeze_39,(.L_x_1 - triton_per_fused_add_expand_mul_neg_pow_select_sum_unsqueeze_39)
        .other          triton_per_fused_add_expand_mul_neg_pow_select_sum_unsqueeze_39,@"STO_CUDA_ENTRY STV_DEFAULT"
triton_per_fused_add_expand_mul_neg_pow_select_sum_unsqueeze_39:
.text.triton_per_fused_add_expand_mul_neg_pow_select_sum_unsqueeze_39:
[----:B------:R-:W-:Y:S02]  /*0000*/  MOV R1, c[0x0][0x28] ;  /* 0x00000a0000017a02 */ /* 0x000fe40000000f00 */
[----:B------:R-:W0:Y:S01]  /*0010*/  S2R R16, SR_TID.X ;  /* 0x0000000000107919 */ /* 0x000e220000002100 */
[----:B------:R-:W-:Y:S01]  /*0020*/  MOV R3, 0x4 ;  /* 0x0000000400037802 */ /* 0x000fe20000000f00 */
[----:B------:R-:W-:Y:S01]  /*0030*/  ULDC.64 UR4, c[0x0][0x118] ;  /* 0x0000460000047ab9 */ /* 0x000fe20000000a00 */
[----:B0-----:R-:W-:-:S05]  /*0040*/  LOP3.LUT R2, R16, 0x3f, RZ, 0xc0, !PT ;  /* 0x0000003f10027812 */ /* 0x001fca00078ec0ff */
[----:B------:R-:W-:-:S04]  /*0050*/  IMAD.WIDE.U32 R4, R2, R3, c[0x0][0x168] ;  /* 0x00005a0002047625 */ /* 0x000fc800078e0003 */
[CC--:B------:R-:W-:Y:S02]  /*0060*/  IMAD.WIDE.U32 R6, R2.reuse, R3.reuse, c[0x0][0x170] ;  /* 0x00005c0002067625 */ /* 0x0c0fe400078e0003 */
[----:B------:R-:W2:Y:S04]  /*0070*/  LDG.E R4, [R4.64] ;  /* 0x0000000404047981 */ /* 0x000ea8000c1e1900 */
[----:B------:R-:W2:Y:S01]  /*0080*/  LDG.E R7, [R6.64+0x700] ;  /* 0x0007000406077981 */ /* 0x000ea2000c1e1900 */
[----:B------:R-:W-:Y:S01]  /*0090*/  MOV R8, c[0x0][0x178] ;  /* 0x00005e0000087a02 */ /* 0x000fe20000000f00 */
[----:B------:R-:W-:Y:S01]  /*00a0*/  IMAD.WIDE.U32 R2, R2, R3, c[0x0][0x160] ;  /* 0x0000580002027625 */ /* 0x000fe200078e0003 */
[----:B------:R-:W-:-:S04]  /*00b0*/  MOV R9, c[0x0][0x17c] ;  /* 0x00005f0000097a02 */ /* 0x000fc80000000f00 */
[----:B------:R-:W3:Y:S04]  /*00c0*/  LDG.E R11, [R2.64] ;  /* 0x00000004020b7981 */ /* 0x000ee8000c1e1900 */
[----:B------:R0:W4:Y:S01]  /*00d0*/  LDG.E R8, [R8.64] ;  /* 0x0000000408087981 */ /* 0x000122000c1e1900 */
[C---:B------:R-:W-:Y:S02]  /*00e0*/  LOP3.LUT P0, RZ, R16.reuse, 0x1f, RZ, 0xc0, !PT ;  /* 0x0000001f10ff7812 */ /* 0x040fe4000780c0ff */
[----:B------:R-:W-:Y:S01]  /*00f0*/  ISETP.GE.AND P1, PT, R16, 0x2, PT ;  /* 0x000000021000780c */ /* 0x000fe20003f26270 */
[----:B--2---:R-:W-:-:S05]  /*0100*/  FMUL R0, R4, R7 ;  /* 0x0000000704007220 */ /* 0x004fca0000400000 */
[----:B------:R-:W1:Y:S02]  /*0110*/  SHFL.BFLY PT, R13, R0, 0x10, 0x1f ;  /* 0x0e001f00000d7f89 */ /* 0x000e6400000e0000 */
[----:B-1----:R-:W-:-:S05]  /*0120*/  FFMA R13, R4, R7, R13 ;  /* 0x00000007040d7223 */ /* 0x002fca000000000d */
[----:B------:R-:W1:Y:S02]  /*0130*/  SHFL.BFLY PT, R10, R13, 0x8, 0x1f ;  /* 0x0d001f000d0a7f89 */ /* 0x000e6400000e0000 */
[----:B-1----:R-:W-:-:S05]  /*0140*/  FADD R10, R13, R10 ;  /* 0x0000000a0d0a7221 */ /* 0x002fca0000000000 */
[----:B------:R-:W1:Y:S02]  /*0150*/  SHFL.BFLY PT, R5, R10, 0x4, 0x1f ;  /* 0x0c801f000a057f89 */ /* 0x000e6400000e0000 */
[----:B-1----:R-:W-:-:S05]  /*0160*/  FADD R5, R10, R5 ;  /* 0x000000050a057221 */ /* 0x002fca0000000000 */
[----:B------:R-:W1:Y:S02]  /*0170*/  SHFL.BFLY PT, R6, R5, 0x2, 0x1f ;  /* 0x0c401f0005067f89 */ /* 0x000e6400000e0000 */
[----:B-1----:R-:W-:-:S05]  /*0180*/  FADD R6, R5, R6 ;  /* 0x0000000605067221 */ /* 0x002fca0000000000 */
[----:B0-----:R-:W0:Y:S01]  /*0190*/  SHFL.BFLY PT, R9, R6, 0x1, 0x1f ;  /* 0x0c201f0006097f89 */ /* 0x001e2200000e0000 */
[----:B------:R-:W-:-:S04]  /*01a0*/  SHF.R.U32.HI R0, RZ, 0x3, R16 ;  /* 0x00000003ff007819 */ /* 0x000fc80000011610 */
[----:B------:R-:W-:Y:S01]  /*01b0*/  LOP3.LUT R12, R0, 0x4, RZ, 0xc0, !PT ;  /* 0x00000004000c7812 */ /* 0x000fe200078ec0ff */
[----:B0-----:R-:W-:-:S05]  /*01c0*/  FADD R9, R6, R9 ;  /* 0x0000000906097221 */ /* 0x001fca0000000000 */
[----:B------:R-:W-:Y:S04]  /*01d0*/  @!P0 STS [R12], R9 ;  /* 0x000000090c008388 */ /* 0x000fe80000000800 */
[----:B------:R-:W-:Y:S06]  /*01e0*/  BAR.SYNC.DEFER_BLOCKING 0x0 ;  /* 0x0000000000007b1d */ /* 0x000fec0000010000 */
[----:B------:R-:W0:Y:S01]  /*01f0*/  @!P1 LDS R14, [R16.X4] ;  /* 0x00000000100e9984 */ /* 0x000e220000004800 */
[----:B------:R-:W-:-:S04]  /*0200*/  LOP3.LUT R0, R16, 0x1, RZ, 0xc0, !PT ;  /* 0x0000000110007812 */ /* 0x000fc800078ec0ff */
[----:B------:R-:W-:-:S04]  /*0210*/  ISETP.NE.U32.AND P0, PT, R0, 0x1, PT ;  /* 0x000000010000780c */ /* 0x000fc80003f05070 */
[----:B------:R-:W-:Y:S01]  /*0220*/  ISETP.LT.AND P0, PT, R16, 0x2, P0 ;  /* 0x000000021000780c */ /* 0x000fe20000701270 */
[----:B0-----:R-:W0:Y:S02]  /*0230*/  SHFL.BFLY PT, R5, R14, 0x1, 0x1f ;  /* 0x0c201f000e057f89 */ /* 0x001e2400000e0000 */
[----:B0-----:R-:W-:-:S10]  /*0240*/  FADD R5, R14, R5 ;  /* 0x000000050e057221 */ /* 0x001fd40000000000 */
[----:B------:R-:W-:Y:S04]  /*0250*/  @P0 STS [R16.X4], R5 ;  /* 0x0000000510000388 */ /* 0x000fe80000004800 */
[----:B------:R-:W-:Y:S06]  /*0260*/  BAR.SYNC.DEFER_BLOCKING 0x0 ;  /* 0x0000000000007b1d */ /* 0x000fec0000010000 */
[----:B------:R-:W0:Y:S01]  /*0270*/  LDS R0, [RZ] ;  /* 0x00000000ff007984 */ /* 0x000e220000000800 */
[C---:B----4-:R-:W-:Y:S01]  /*0280*/  FADD R6, R8.reuse, R8 ;  /* 0x0000000808067221 */ /* 0x050fe20000000000 */
[----:B------:R-:W-:Y:S01]  /*0290*/  FMUL R9, R8, R8 ;  /* 0x0000000808097220 */ /* 0x000fe20000400000 */
[----:B------:R-:W-:-:S02]  /*02a0*/  FADD R7, R7, R7 ;  /* 0x0000000707077221 */ /* 0x000fc40000000000 */
[----:B---3--:R-:W-:Y:S01]  /*02b0*/  FFMA R6, R4, R6, R11 ;  /* 0x0000000604067223 */ /* 0x008fe2000000000b */
[----:B0-----:R-:W-:-:S04]  /*02c0*/  FFMA R0, R0, -2, RZ ;  /* 0xc000000000007823 */ /* 0x001fc800000000ff */
[----:B------:R-:W-:-:S04]  /*02d0*/  FMUL R9, R0, R9 ;  /* 0x0000000900097220 */ /* 0x000fc80000400000 */
[----:B------:R-:W-:-:S05]  /*02e0*/  FFMA R7, R9, R7, R6 ;  /* 0x0000000709077223 */ /* 0x000fca0000000006 */
[----:B------:R-:W-:Y:S01]  /*02f0*/  STG.E [R2.64], R7 ;  /* 0x0000000702007986 */ /* 0x000fe2000c101904 */
[----:B------:R-:W-:Y:S05]  /*0300*/  EXIT ;  /* 0x000000000000794d */ /* 0x000fea0003800000 */
.L_x_0:
[----:B------:R-:W-:-:S00]  /*0310*/  BRA `(.L_x_0) ;  /* 0xfffffff000007947 */ /* 0x000fc0000383ffff */
[----:B------:R-:W-:-:S00]  /*0320*/  NOP ;  /* 0x0000000000007918 */ /* 0x000fc00000000000 */
        /* <DEDUP_REMOVED lines=13> */
.L_x_1:


//--------------------- .nv.shared.triton_per_fused_add_expand_mul_neg_pow_select_sum_unsqueeze_39 --------------------------
	.section	.nv.shared.triton_per_fused_add_expand_mul_neg_pow_select_sum_unsqueeze_39,"aw",@nobits
	.sectionflags	@""
	.align	16
